//
// Generated by NVIDIA NVVM Compiler
//
// Compiler Build ID: CL-36424714
// Cuda compilation tools, release 13.0, V13.0.88
// Based on NVVM 20.0.0
//

.version 9.0
.target sm_100
.address_size 64

	// .globl	_Z12workWithDataP6PlayerPiPc

.visible .entry _Z12workWithDataP6PlayerPiPc(
	.param .u64 .ptr .align 1 _Z12workWithDataP6PlayerPiPc_param_0,
	.param .u64 .ptr .align 1 _Z12workWithDataP6PlayerPiPc_param_1,
	.param .u64 .ptr .align 1 _Z12workWithDataP6PlayerPiPc_param_2
)
{
	.local .align 8 .b8 	__local_depot0[48];
	.reg .b64 	%SP;
	.reg .b64 	%SPL;
	.reg .pred 	%p<19>;
	.reg .b16 	%rs<37>;
	.reg .b32 	%r<25>;
	.reg .b64 	%rd<18>;
	.reg .b64 	%fd<4>;

	mov.u64 	%SPL, __local_depot0;
	ld.param.u64 	%rd7, [_Z12workWithDataP6PlayerPiPc_param_0];
	ld.param.u64 	%rd8, [_Z12workWithDataP6PlayerPiPc_param_1];
	ld.param.u64 	%rd9, [_Z12workWithDataP6PlayerPiPc_param_2];
	add.u64 	%rd1, %SPL, 0;
	add.u64 	%rd2, %SPL, 32;
	mov.u32 	%r8, %ntid.x;
	cvt.u16.u32 	%rs2, %r8;
	div.u16 	%rs3, 33, %rs2;
	cvt.u32.u16 	%r9, %rs3;
	mov.u32 	%r10, %tid.x;
	mul.lo.s32 	%r23, %r10, %r9;
	add.s32 	%r11, %r8, -1;
	setp.eq.s32 	%p1, %r10, %r11;
	add.s32 	%r12, %r23, %r9;
	selp.b32 	%r2, 33, %r12, %p1;
	setp.ge.u32 	%p2, %r23, %r2;
	@%p2 bra 	$L__BB0_21;
	cvta.to.global.u64 	%rd3, %rd7;
	cvta.to.global.u64 	%rd4, %rd8;
	cvta.to.global.u64 	%rd5, %rd9;
$L__BB0_2:
	mul.wide.u32 	%rd12, %r23, 32;
	add.s64 	%rd13, %rd3, %rd12;
	ld.global.v2.b32 	{%r13, %r14}, [%rd13];
	.pragma "used_bytes_mask 127";
	ld.global.v2.b32 	{%r15, %r16}, [%rd13+8];
	bfe.u32 	%r17, %r16, 16, 8;
	bfe.u32 	%r18, %r16, 8, 8;
	cvt.u16.u32 	%rs4, %r18;
	bfe.u32 	%r19, %r16, 0, 8;
	cvt.u16.u32 	%rs5, %r19;
	ld.global.u32 	%r20, [%rd13+16];
	ld.global.f64 	%fd1, [%rd13+24];
	st.local.v2.b32 	[%rd1], {%r13, %r14};
	st.local.u32 	[%rd1+8], %r15;
	st.local.v2.u8 	[%rd1+12], {%rs5, %rs4};
	st.local.u8 	[%rd1+14], %r17;
	st.local.u32 	[%rd1+16], %r20;
	st.local.f64 	[%rd1+24], %fd1;
	cvt.rn.f64.s32 	%fd2, %r20;
	div.rn.f64 	%fd3, %fd1, %fd2;
	cvt.rzi.s32.f64 	%r4, %fd3;
	setp.gt.s32 	%p3, %r4, 4;
	@%p3 bra 	$L__BB0_3;
	bra.uni 	$L__BB0_20;
$L__BB0_3:
	cvt.u16.u32 	%rs1, %r4;
	mov.b32 	%r24, 0;
$L__BB0_4:
	mov.u32 	%r5, %r24;
	cvt.u64.u32 	%rd14, %r5;
	add.s64 	%rd15, %rd1, %rd14;
	ld.local.u8 	%rs6, [%rd15];
	add.s64 	%rd6, %rd2, %rd14;
	st.local.u8 	[%rd6], %rs6;
	add.s32 	%r24, %r5, 1;
	setp.ne.s16 	%p4, %rs6, 0;
	@%p4 bra 	$L__BB0_4;
	mov.b16 	%rs7, 45;
	st.local.u8 	[%rd6], %rs7;
	add.s16 	%rs8, %rs1, 48;
	st.local.u8 	[%rd6+1], %rs8;
	setp.gt.u32 	%p5, %r5, 12;
	@%p5 bra 	$L__BB0_19;
	mov.b16 	%rs9, 32;
	st.local.u8 	[%rd6+2], %rs9;
	setp.eq.s32 	%p6, %r5, 12;
	@%p6 bra 	$L__BB0_19;
	mov.b16 	%rs10, 32;
	st.local.u8 	[%rd6+3], %rs10;
	setp.eq.s32 	%p7, %r5, 11;
	@%p7 bra 	$L__BB0_19;
	mov.b16 	%rs11, 32;
	st.local.u8 	[%rd6+4], %rs11;
	setp.eq.s32 	%p8, %r5, 10;
	@%p8 bra 	$L__BB0_19;
	mov.b16 	%rs12, 32;
	st.local.u8 	[%rd6+5], %rs12;
	setp.eq.s32 	%p9, %r5, 9;
	@%p9 bra 	$L__BB0_19;
	mov.b16 	%rs13, 32;
	st.local.u8 	[%rd6+6], %rs13;
	setp.eq.s32 	%p10, %r5, 8;
	@%p10 bra 	$L__BB0_19;
	mov.b16 	%rs14, 32;
	st.local.u8 	[%rd6+7], %rs14;
	setp.eq.s32 	%p11, %r5, 7;
	@%p11 bra 	$L__BB0_19;
	mov.b16 	%rs15, 32;
	st.local.u8 	[%rd6+8], %rs15;
	setp.eq.s32 	%p12, %r5, 6;
	@%p12 bra 	$L__BB0_19;
	mov.b16 	%rs16, 32;
	st.local.u8 	[%rd6+9], %rs16;
	setp.eq.s32 	%p13, %r5, 5;
	@%p13 bra 	$L__BB0_19;
	mov.b16 	%rs17, 32;
	st.local.u8 	[%rd6+10], %rs17;
	setp.eq.s32 	%p14, %r5, 4;
	@%p14 bra 	$L__BB0_19;
	mov.b16 	%rs18, 32;
	st.local.u8 	[%rd6+11], %rs18;
	setp.eq.s32 	%p15, %r5, 3;
	@%p15 bra 	$L__BB0_19;
	mov.b16 	%rs19, 32;
	st.local.u8 	[%rd6+12], %rs19;
	setp.eq.s32 	%p16, %r5, 2;
	@%p16 bra 	$L__BB0_19;
	mov.b16 	%rs20, 32;
	st.local.u8 	[%rd6+13], %rs20;
	setp.eq.s32 	%p17, %r5, 1;
	@%p17 bra 	$L__BB0_19;
	mov.b16 	%rs21, 32;
	st.local.u8 	[%rd6+14], %rs21;
$L__BB0_19:
	atom.global.add.u32 	%r22, [%rd4], 15;
	ld.local.u8 	%rs22, [%rd2];
	cvt.s64.s32 	%rd16, %r22;
	add.s64 	%rd17, %rd5, %rd16;
	st.global.u8 	[%rd17], %rs22;
	ld.local.u8 	%rs23, [%rd2+1];
	st.global.u8 	[%rd17+1], %rs23;
	ld.local.u8 	%rs24, [%rd2+2];
	st.global.u8 	[%rd17+2], %rs24;
	ld.local.u8 	%rs25, [%rd2+3];
	st.global.u8 	[%rd17+3], %rs25;
	ld.local.u8 	%rs26, [%rd2+4];
	st.global.u8 	[%rd17+4], %rs26;
	ld.local.u8 	%rs27, [%rd2+5];
	st.global.u8 	[%rd17+5], %rs27;
	ld.local.u8 	%rs28, [%rd2+6];
	st.global.u8 	[%rd17+6], %rs28;
	ld.local.u8 	%rs29, [%rd2+7];
	st.global.u8 	[%rd17+7], %rs29;
	ld.local.u8 	%rs30, [%rd2+8];
	st.global.u8 	[%rd17+8], %rs30;
	ld.local.u8 	%rs31, [%rd2+9];
	st.global.u8 	[%rd17+9], %rs31;
	ld.local.u8 	%rs32, [%rd2+10];
	st.global.u8 	[%rd17+10], %rs32;
	ld.local.u8 	%rs33, [%rd2+11];
	st.global.u8 	[%rd17+11], %rs33;
	ld.local.u8 	%rs34, [%rd2+12];
	st.global.u8 	[%rd17+12], %rs34;
	ld.local.u8 	%rs35, [%rd2+13];
	st.global.u8 	[%rd17+13], %rs35;
	ld.local.u8 	%rs36, [%rd2+14];
	st.global.u8 	[%rd17+14], %rs36;
$L__BB0_20:
	add.s32 	%r23, %r23, 1;
	setp.ne.s32 	%p18, %r23, %r2;
	@%p18 bra 	$L__BB0_2;
$L__BB0_21:
	ret;

}


// ===== COMPILED SASS (sm_100) =====

	.target	sm_100

	.elftype	@"ET_EXEC"


//--------------------- .note.nv.tkinfo           --------------------------
	.section	.note.nv.tkinfo,"",@"SHT_NOTE"
	.sectionflags	@"SHF_NOTE_NV_TKINFO"
	.tkinfo
        /*0018*/ 	.word	0x00000002
        /*0030*/ 	.string	""
        /*0030*/ 	.string	"ptxas"
        /*0030*/ 	.string	"Cuda compilation tools, release 13.0, V13.0.88"
        /*0030*/ 	.string	"Build cuda_13.0.r13.0/compiler.36424714_0"
        /*0030*/ 	.string	"-arch sm_100 -m 64 "



//--------------------- .note.nv.cuinfo           --------------------------
	.section	.note.nv.cuinfo,"",@"SHT_NOTE"
	.sectionflags	@"SHF_NOTE_NV_CUINFO"
        /*0018*/ 	.short	0x0002
        /*001a*/ 	.short	0x0064
        /*001c*/ 	.short	0x0082
	.zero		2


//--------------------- .nv.info                  --------------------------
	.section	.nv.info,"",@"SHT_CUDA_INFO"
	.align	4


	//----- nvinfo : EIATTR_REGCOUNT
	.align		4
        /*0000*/ 	.byte	0x04, 0x2f
        /*0002*/ 	.short	(.L_1 - .L_0)
	.align		4
.L_0:
        /*0004*/ 	.word	index@(_Z12workWithDataP6PlayerPiPc)
        /*0008*/ 	.word	0x00000020


	//----- nvinfo : EIATTR_FRAME_SIZE
	.align		4
.L_1:
        /*000c*/ 	.byte	0x04, 0x11
        /*000e*/ 	.short	(.L_3 - .L_2)
	.align		4
.L_2:
        /*0010*/ 	.word	index@($__internal_1_$__cuda_sm20_div_u16)
        /*0014*/ 	.word	0x00000030


	//----- nvinfo : EIATTR_FRAME_SIZE
	.align		4
.L_3:
        /*0018*/ 	.byte	0x04, 0x11
        /*001a*/ 	.short	(.L_5 - .L_4)
	.align		4
.L_4:
        /*001c*/ 	.word	index@($__internal_0_$__cuda_sm20_div_rn_f64_full)
        /*0020*/ 	.word	0x00000030


	//----- nvinfo : EIATTR_FRAME_SIZE
	.align		4
.L_5:
        /*0024*/ 	.byte	0x04, 0x11
        /*0026*/ 	.short	(.L_7 - .L_6)
	.align		4
.L_6:
        /*0028*/ 	.word	index@(_Z12workWithDataP6PlayerPiPc)
        /*002c*/ 	.word	0x00000030


	//----- nvinfo : EIATTR_MIN_STACK_SIZE
	.align		4
.L_7:
        /*0030*/ 	.byte	0x04, 0x12
        /*0032*/ 	.short	(.L_9 - .L_8)
	.align		4
.L_8:
        /*0034*/ 	.word	index@(_Z12workWithDataP6PlayerPiPc)
        /*0038*/ 	.word	0x00000030
.L_9:


//--------------------- .nv.compat                --------------------------
	.section	.nv.compat,"",@"SHT_CUDA_COMPAT_INFO"
	.align	4
        /*0000*/ 	.byte	0x02, 0x09, 0x00, 0x00, 0x02, 0x02, 0x01, 0x00, 0x02, 0x05, 0x05, 0x00, 0x03, 0x07, 0x01, 0x01
        /*0010*/ 	.byte	0x02, 0x03, 0x00, 0x00, 0x02, 0x06, 0x01, 0x00, 0x04, 0x0b, 0x08, 0x00, 0x01, 0x00, 0x00, 0x00
        /*0020*/ 	.byte	0x00, 0x00, 0x00, 0x00


//--------------------- .nv.info._Z12workWithDataP6PlayerPiPc --------------------------
	.section	.nv.info._Z12workWithDataP6PlayerPiPc,"",@"SHT_CUDA_INFO"
	.sectionflags	@""
	.align	4


	//----- nvinfo : EIATTR_CUDA_API_VERSION
	.align		4
        /*0000*/ 	.byte	0x04, 0x37
        /*0002*/ 	.short	(.L_11 - .L_10)
.L_10:
        /*0004*/ 	.word	0x00000082


	//----- nvinfo : EIATTR_KPARAM_INFO
	.align		4
.L_11:
        /*0008*/ 	.byte	0x04, 0x17
        /*000a*/ 	.short	(.L_13 - .L_12)
.L_12:
        /*000c*/ 	.word	0x00000000
        /*0010*/ 	.short	0x0002
        /*0012*/ 	.short	0x0010
        /*0014*/ 	.byte	0x00, 0xf5, 0x21, 0x00


	//----- nvinfo : EIATTR_KPARAM_INFO
	.align		4
.L_13:
        /*0018*/ 	.byte	0x04, 0x17
        /*001a*/ 	.short	(.L_15 - .L_14)
.L_14:
        /*001c*/ 	.word	0x00000000
        /*0020*/ 	.short	0x0001
        /*0022*/ 	.short	0x0008
        /*0024*/ 	.byte	0x00, 0xf5, 0x21, 0x00


	//----- nvinfo : EIATTR_KPARAM_INFO
	.align		4
.L_15:
        /*0028*/ 	.byte	0x04, 0x17
        /*002a*/ 	.short	(.L_17 - .L_16)
.L_16:
        /*002c*/ 	.word	0x00000000
        /*0030*/ 	.short	0x0000
        /*0032*/ 	.short	0x0000
        /*0034*/ 	.byte	0x00, 0xf5, 0x21, 0x00


	//----- nvinfo : EIATTR_SPARSE_MMA_MASK
	.align		4
.L_17:
        /*0038*/ 	.byte	0x03, 0x50
        /*003a*/ 	.short	0x0000


	//----- nvinfo : EIATTR_MAXREG_COUNT
	.align		4
        /*003c*/ 	.byte	0x03, 0x1b
        /*003e*/ 	.short	0x00ff


	//----- nvinfo : EIATTR_MERCURY_ISA_VERSION
	.align		4
        /*0040*/ 	.byte	0x03, 0x5f
        /*0042*/ 	.short	0x0101


	//----- nvinfo : EIATTR_UNUSED_LOAD_BYTE_OFFSET
	.align		4
        /*0044*/ 	.byte	0x04, 0x44
        /*0046*/ 	.short	(.L_19 - .L_18)


	//   ....[0]....
.L_18:
        /*0048*/ 	.word	0x00000150
        /*004c*/ 	.word	0x0000007f


	//----- nvinfo : EIATTR_INT_WARP_WIDE_INSTR_OFFSETS
	.align		4
.L_19:
        /*0050*/ 	.byte	0x04, 0x31
        /*0052*/ 	.short	(.L_21 - .L_20)


	//   ....[0]....
.L_20:
        /*0054*/ 	.word	0x00000710


	//   ....[1]....
        /*0058*/ 	.word	0x000008b0


	//----- nvinfo : EIATTR_VRC_CTA_INIT_COUNT
	.align		4
.L_21:
        /*005c*/ 	.byte	0x02, 0x4a
	.zero		1
	.zero		1


	//----- nvinfo : EIATTR_EXIT_INSTR_OFFSETS
	.align		4
        /*0060*/ 	.byte	0x04, 0x1c
        /*0062*/ 	.short	(.L_23 - .L_22)


	//   ....[0]....
.L_22:
        /*0064*/ 	.word	0x000000e0


	//   ....[1]....
        /*0068*/ 	.word	0x00000a00


	//----- nvinfo : EIATTR_CRS_STACK_SIZE
	.align		4
.L_23:
        /*006c*/ 	.byte	0x04, 0x1e
        /*006e*/ 	.short	(.L_25 - .L_24)
.L_24:
        /*0070*/ 	.word	0x00000000


	//----- nvinfo : EIATTR_CBANK_PARAM_SIZE
	.align		4
.L_25:
        /*0074*/ 	.byte	0x03, 0x19
        /*0076*/ 	.short	0x0018


	//----- nvinfo : EIATTR_PARAM_CBANK
	.align		4
        /*0078*/ 	.byte	0x04, 0x0a
        /*007a*/ 	.short	(.L_27 - .L_26)
	.align		4
.L_26:
        /*007c*/ 	.word	index@(.nv.constant0._Z12workWithDataP6PlayerPiPc)
        /*0080*/ 	.short	0x0380
        /*0082*/ 	.short	0x0018


	//----- nvinfo : EIATTR_SW_WAR
	.align		4
.L_27:
        /*0084*/ 	.byte	0x04, 0x36
        /*0086*/ 	.short	(.L_29 - .L_28)
.L_28:
        /*0088*/ 	.word	0x00000008
.L_29:


//--------------------- .nv.callgraph             --------------------------
	.section	.nv.callgraph,"",@"SHT_CUDA_CALLGRAPH"
	.align	4
	.sectionentsize	8
	.align		4
        /*0000*/ 	.word	0x00000000
	.align		4
        /*0004*/ 	.word	0xffffffff
	.align		4
        /*0008*/ 	.word	0x00000000
	.align		4
        /*000c*/ 	.word	0xfffffffe
	.align		4
        /*0010*/ 	.word	0x00000000
	.align		4
        /*0014*/ 	.word	0xfffffffd
	.align		4
        /*0018*/ 	.word	0x00000000
	.align		4
        /*001c*/ 	.word	0xfffffffc


//--------------------- .text._Z12workWithDataP6PlayerPiPc --------------------------
	.section	.text._Z12workWithDataP6PlayerPiPc,"ax",@progbits
	.align	128
        .global         _Z12workWithDataP6PlayerPiPc
        .type           _Z12workWithDataP6PlayerPiPc,@function
        .size           _Z12workWithDataP6PlayerPiPc,(.L_x_16 - _Z12workWithDataP6PlayerPiPc)
        .other          _Z12workWithDataP6PlayerPiPc,@"STO_CUDA_ENTRY STV_DEFAULT"
_Z12workWithDataP6PlayerPiPc:
.text._Z12workWithDataP6PlayerPiPc:
[----:B------:R-:W0:Y:S01]  /*0000*/  LDC R1, c[0x0][0x37c] ;  /* 0x0000df00ff017b82 */ /* 0x000e220000000800 */
[----:B------:R-:W1:Y:S01]  /*0010*/  LDCU UR5, c[0x0][0x360] ;  /* 0x00006c00ff0577ac */ /* 0x000e620008000800 */
[----:B0-----:R-:W-:Y:S01]  /*0020*/  VIADD R1, R1, 0xffffffd0 ;  /* 0xffffffd001017836 */ /* 0x001fe20000000000 */
[----:B------:R-:W-:Y:S01]  /*0030*/  MOV R6, 0x60 ;  /* 0x0000006000067802 */ /* 0x000fe20000000f00 */
[----:B-1----:R-:W-:-:S12]  /*0040*/  ULOP3.LUT UR4, UR5, 0xffff, URZ, 0xc0, !UPT ;  /* 0x0000ffff05047892 */ /* 0x002fd8000f8ec0ff */
[----:B------:R-:W-:Y:S05]  /*0050*/  CALL.REL.NOINC `($__internal_1_$__cuda_sm20_div_u16) ;  /* 0x0000000c00e07944 */ /* 0x000fea0003c00000 */
[----:B------:R-:W0:Y:S01]  /*0060*/  S2R R3, SR_TID.X ;  /* 0x0000000000037919 */ /* 0x000e220000002100 */
[----:B------:R-:W-:Y:S01]  /*0070*/  LOP3.LUT R0, R5, 0xffff, RZ, 0xc0, !PT ;  /* 0x0000ffff05007812 */ /* 0x000fe200078ec0ff */
[----:B------:R-:W-:-:S04]  /*0080*/  UIADD3 UR4, UPT, UPT, UR5, -0x1, URZ ;  /* 0xffffffff05047890 */ /* 0x000fc8000fffe0ff */
[C---:B0-----:R-:W-:Y:S02]  /*0090*/  IMAD R2, R0.reuse, R3, RZ ;  /* 0x0000000300027224 */ /* 0x041fe400078e02ff */
[----:B------:R-:W-:Y:S02]  /*00a0*/  ISETP.NE.AND P0, PT, R3, UR4, PT ;  /* 0x0000000403007c0c */ /* 0x000fe4000bf05270 */
[----:B------:R-:W-:-:S05]  /*00b0*/  IMAD.IADD R29, R0, 0x1, R2 ;  /* 0x00000001001d7824 */ /* 0x000fca00078e0202 */
[----:B------:R-:W-:-:S04]  /*00c0*/  SEL R29, R29, 0x21, P0 ;  /* 0x000000211d1d7807 */ /* 0x000fc80000000000 */
[----:B------:R-:W-:-:S13]  /*00d0*/  ISETP.GE.U32.AND P0, PT, R2, R29, PT ;  /* 0x0000001d0200720c */ /* 0x000fda0003f06070 */
[----:B------:R-:W-:Y:S05]  /*00e0*/  @P0 EXIT ;  /* 0x000000000000094d */ /* 0x000fea0003800000 */
[----:B------:R-:W-:Y:S01]  /*00f0*/  IMAD.MOV.U32 R0, RZ, RZ, R2 ;  /* 0x000000ffff007224 */ /* 0x000fe200078e0002 */
[----:B------:R-:W0:Y:S06]  /*0100*/  LDCU.64 UR4, c[0x0][0x358] ;  /* 0x00006b00ff0477ac */ /* 0x000e2c0008000a00 */
.L_x_8:
[----:B0-----:R-:W1:Y:S02]  /*0110*/  LDC.64 R10, c[0x0][0x380] ;  /* 0x0000e000ff0a7b82 */ /* 0x001e640000000a00 */
[----:B-1----:R-:W-:-:S05]  /*0120*/  IMAD.WIDE.U32 R10, R0, 0x20, R10 ;  /* 0x00000020000a7825 */ /* 0x002fca00078e000a */
[----:B0-----:R-:W2:Y:S04]  /*0130*/  LDG.E R8, desc[UR4][R10.64+0x10] ;  /* 0x000010040a087981 */ /* 0x001ea8000c1e1900 */
[----:B------:R-:W3:Y:S04]  /*0140*/  LDG.E.64 R2, desc[UR4][R10.64+0x18] ;  /* 0x000018040a027981 */ /* 0x000ee8000c1e1b00 */
[----:B------:R-:W4:Y:S04]  /*0150*/  LDG.E.64 R4, desc[UR4][R10.64+0x8] ;  /* 0x000008040a047981 */ /* 0x000f28000c1e1b00 */
[----:B------:R4:W5:Y:S01]  /*0160*/  LDG.E.64 R6, desc[UR4][R10.64] ;  /* 0x000000040a067981 */ /* 0x000962000c1e1b00 */
[----:B------:R-:W-:Y:S01]  /*0170*/  IMAD.MOV.U32 R12, RZ, RZ, 0x1 ;  /* 0x00000001ff0c7424 */ /* 0x000fe200078e00ff */
[----:B------:R-:W-:Y:S05]  /*0180*/  YIELD ;  /* 0x0000000000007946 */ /* 0x000fea0003800000 */
[----:B------:R-:W-:Y:S01]  /*0190*/  VIADD R0, R0, 0x1 ;  /* 0x0000000100007836 */ /* 0x000fe20000000000 */
[----:B------:R-:W-:Y:S04]  /*01a0*/  BSSY.RECONVERGENT B0, `(.L_x_0) ;  /* 0x000001a000007945 */ /* 0x000fe80003800200 */
[----:B------:R-:W-:Y:S01]  /*01b0*/  ISETP.NE.AND P1, PT, R0, R29, PT ;  /* 0x0000001d0000720c */ /* 0x000fe20003f25270 */
[----:B--2---:R-:W0:Y:S01]  /*01c0*/  I2F.F64 R16, R8 ;  /* 0x0000000800107312 */ /* 0x004e220000201c00 */
[----:B------:R1:W-:Y:S01]  /*01d0*/  STL [R1+0x10], R8 ;  /* 0x0000100801007387 */ /* 0x0003e20000100800 */
[----:B---3--:R-:W-:-:S03]  /*01e0*/  FSETP.GEU.AND P2, PT, |R3|, 6.5827683646048100446e-37, PT ;  /* 0x036000000300780b */ /* 0x008fc60003f4e200 */
[----:B------:R1:W-:Y:S01]  /*01f0*/  STL.64 [R1+0x18], R2 ;  /* 0x0000180201007387 */ /* 0x0003e20000100a00 */
[----:B----4-:R-:W-:-:S03]  /*0200*/  PRMT R10, R5, 0x7772, RZ ;  /* 0x00007772050a7816 */ /* 0x010fc600000000ff */
[----:B------:R1:W-:Y:S04]  /*0210*/  STL [R1+0x8], R4 ;  /* 0x0000080401007387 */ /* 0x0003e80000100800 */
[----:B------:R1:W-:Y:S01]  /*0220*/  STL.U8 [R1+0xe], R10 ;  /* 0x00000e0a01007387 */ /* 0x0003e20000100000 */
[----:B0-----:R-:W0:Y:S03]  /*0230*/  MUFU.RCP64H R13, R17 ;  /* 0x00000011000d7308 */ /* 0x001e260000001800 */
[----:B-----5:R1:W-:Y:S01]  /*0240*/  STL.64 [R1], R6 ;  /* 0x0000000601007387 */ /* 0x0203e20000100a00 */
[----:B0-----:R-:W-:-:S08]  /*0250*/  DFMA R14, -R16, R12, 1 ;  /* 0x3ff00000100e742b */ /* 0x001fd0000000010c */
[----:B------:R-:W-:-:S08]  /*0260*/  DFMA R14, R14, R14, R14 ;  /* 0x0000000e0e0e722b */ /* 0x000fd0000000000e */
[----:B------:R-:W-:-:S08]  /*0270*/  DFMA R14, R12, R14, R12 ;  /* 0x0000000e0c0e722b */ /* 0x000fd0000000000c */
[----:B------:R-:W-:-:S08]  /*0280*/  DFMA R12, -R16, R14, 1 ;  /* 0x3ff00000100c742b */ /* 0x000fd0000000010e */
[----:B------:R-:W-:Y:S01]  /*0290*/  DFMA R12, R14, R12, R14 ;  /* 0x0000000c0e0c722b */ /* 0x000fe2000000000e */
[----:B------:R-:W-:-:S05]  /*02a0*/  PRMT R14, R5, 0x7710, RZ ;  /* 0x00007710050e7816 */ /* 0x000fca00000000ff */
[----:B------:R1:W-:Y:S02]  /*02b0*/  STL.U16 [R1+0xc], R14 ;  /* 0x00000c0e01007387 */ /* 0x0003e40000100400 */
[----:B------:R-:W-:-:S08]  /*02c0*/  DMUL R18, R2, R12 ;  /* 0x0000000c02127228 */ /* 0x000fd00000000000 */
[----:B------:R-:W-:-:S08]  /*02d0*/  DFMA R20, -R16, R18, R2 ;  /* 0x000000121014722b */ /* 0x000fd00000000102 */
[----:B------:R-:W-:-:S10]  /*02e0*/  DFMA R12, R12, R20, R18 ;  /* 0x000000140c0c722b */ /* 0x000fd40000000012 */
[----:B------:R-:W-:-:S05]  /*02f0*/  FFMA R5, RZ, R17, R13 ;  /* 0x00000011ff057223 */ /* 0x000fca000000000d */
[----:B------:R-:W-:-:S13]  /*0300*/  FSETP.GT.AND P0, PT, |R5|, 1.469367938527859385e-39, PT ;  /* 0x001000000500780b */ /* 0x000fda0003f04200 */
[----:B-1----:R-:W-:Y:S05]  /*0310*/  @P0 BRA P2, `(.L_x_1) ;  /* 0x0000000000080947 */ /* 0x002fea0001000000 */
[----:B------:R-:W-:-:S07]  /*0320*/  MOV R10, 0x340 ;  /* 0x00000340000a7802 */ /* 0x000fce0000000f00 */
[----:B------:R-:W-:Y:S05]  /*0330*/  CALL.REL.NOINC `($__internal_0_$__cuda_sm20_div_rn_f64_full) ;  /* 0x0000000400b47944 */ /* 0x000fea0003c00000 */
.L_x_1:
[----:B------:R-:W-:Y:S05]  /*0340*/  BSYNC.RECONVERGENT B0 ;  /* 0x0000000000007941 */ /* 0x000fea0003800200 */
.L_x_0:
[----:B------:R-:W0:Y:S01]  /*0350*/  F2I.F64.TRUNC R12, R12 ;  /* 0x0000000c000c7311 */ /* 0x000e22000030d100 */
[----:B------:R-:W-:Y:S01]  /*0360*/  BSSY.RECONVERGENT B0, `(.L_x_2) ;  /* 0x0000068000007945 */ /* 0x000fe20003800200 */
[----:B0-----:R-:W-:-:S13]  /*0370*/  ISETP.GT.AND P0, PT, R12, 0x4, PT ;  /* 0x000000040c00780c */ /* 0x001fda0003f04270 */
[----:B------:R-:W-:Y:S05]  /*0380*/  @!P0 BRA `(.L_x_3) ;  /* 0x0000000400948947 */ /* 0x000fea0003800000 */
[----:B------:R-:W-:Y:S01]  /*0390*/  BSSY.RECONVERGENT B1, `(.L_x_4) ;  /* 0x0000009000017945 */ /* 0x000fe20003800200 */
[----:B------:R-:W-:-:S07]  /*03a0*/  IMAD.MOV.U32 R2, RZ, RZ, RZ ;  /* 0x000000ffff027224 */ /* 0x000fce00078e00ff */
.L_x_5:
[----:B------:R-:W-:-:S05]  /*03b0*/  IMAD.IADD R4, R1, 0x1, R2 ;  /* 0x0000000101047824 */ /* 0x000fca00078e0202 */
[----:B------:R-:W2:Y:S01]  /*03c0*/  LDL.U8 R3, [R4] ;  /* 0x0000000004037983 */ /* 0x000ea20000100000 */
[----:B------:R-:W-:Y:S02]  /*03d0*/  IMAD.MOV.U32 R5, RZ, RZ, R2 ;  /* 0x000000ffff057224 */ /* 0x000fe400078e0002 */
[----:B------:R-:W-:Y:S01]  /*03e0*/  VIADD R2, R2, 0x1 ;  /* 0x0000000102027836 */ /* 0x000fe20000000000 */
[----:B--2---:R0:W-:Y:S01]  /*03f0*/  STL.U8 [R4+0x20], R3 ;  /* 0x0000200304007387 */ /* 0x0041e20000100000 */
[----:B------:R-:W-:-:S13]  /*0400*/  ISETP.NE.AND P0, PT, R3, RZ, PT ;  /* 0x000000ff0300720c */ /* 0x000fda0003f05270 */
[----:B0-----:R-:W-:Y:S05]  /*0410*/  @P0 BRA `(.L_x_5) ;  /* 0xfffffffc00e40947 */ /* 0x001fea000383ffff */
[----:B------:R-:W-:Y:S05]  /*0420*/  BSYNC.RECONVERGENT B1 ;  /* 0x0000000000017941 */ /* 0x000fea0003800200 */
.L_x_4:
[----:B------:R-:W-:Y:S01]  /*0430*/  IMAD.MOV.U32 R3, RZ, RZ, 0x2d ;  /* 0x0000002dff037424 */ /* 0x000fe200078e00ff */
[----:B------:R-:W-:Y:S01]  /*0440*/  ISETP.GT.U32.AND P0, PT, R5, 0xc, PT ;  /* 0x0000000c0500780c */ /* 0x000fe20003f04070 */
[----:B------:R-:W-:Y:S01]  /*0450*/  VIADD R2, R12, 0x30 ;  /* 0x000000300c027836 */ /* 0x000fe20000000000 */
[----:B------:R-:W-:Y:S02]  /*0460*/  BSSY.RECONVERGENT B1, `(.L_x_6) ;  /* 0x0000029000017945 */ /* 0x000fe40003800200 */
[----:B------:R0:W-:Y:S04]  /*0470*/  STL.U8 [R4+0x20], R3 ;  /* 0x0000200304007387 */ /* 0x0001e80000100000 */
[----:B------:R0:W-:Y:S05]  /*0480*/  STL.U8 [R4+0x21], R2 ;  /* 0x0000210204007387 */ /* 0x0001ea0000100000 */
[----:B------:R-:W-:Y:S05]  /*0490*/  @P0 BRA `(.L_x_7) ;  /* 0x0000000000940947 */ /* 0x000fea0003800000 */
[----:B0-----:R-:W-:Y:S01]  /*04a0*/  IMAD.MOV.U32 R2, RZ, RZ, 0x20 ;  /* 0x00000020ff027424 */ /* 0x001fe200078e00ff */
[----:B------:R-:W-:-:S04]  /*04b0*/  ISETP.NE.AND P0, PT, R5, 0xc, PT ;  /* 0x0000000c0500780c */ /* 0x000fc80003f05270 */
[----:B------:R1:W-:Y:S09]  /*04c0*/  STL.U8 [R4+0x22], R2 ;  /* 0x0000220204007387 */ /* 0x0003f20000100000 */
[----:B------:R-:W-:Y:S05]  /*04d0*/  @!P0 BRA `(.L_x_7) ;  /* 0x0000000000848947 */ /* 0x000fea0003800000 */
[----:B------:R2:W-:Y:S01]  /*04e0*/  STL.U8 [R4+0x23], R2 ;  /* 0x0000230204007387 */ /* 0x0005e20000100000 */
[----:B------:R-:W-:-:S13]  /*04f0*/  ISETP.NE.AND P0, PT, R5, 0xb, PT ;  /* 0x0000000b0500780c */ /* 0x000fda0003f05270 */
[----:B--2---:R-:W-:Y:S05]  /*0500*/  @!P0 BRA `(.L_x_7) ;  /* 0x0000000000788947 */ /* 0x004fea0003800000 */
        /* <DEDUP_REMOVED lines=27> */
[----:B------:R-:W-:Y:S01]  /*06c0*/  ISETP.NE.AND P0, PT, R5, 0x1, PT ;  /* 0x000000010500780c */ /* 0x000fe20003f05270 */
[----:B------:R2:W-:-:S12]  /*06d0*/  STL.U8 [R4+0x2d], R2 ;  /* 0x00002d0204007387 */ /* 0x0005d80000100000 */
[----:B------:R2:W-:Y:S02]  /*06e0*/  @P0 STL.U8 [R4+0x2e], R2 ;  /* 0x00002e0204000387 */ /* 0x0005e40000100000 */
.L_x_7:
[----:B------:R-:W-:Y:S05]  /*06f0*/  BSYNC.RECONVERGENT B1 ;  /* 0x0000000000017941 */ /* 0x000fea0003800200 */
.L_x_6:
[----:B------:R-:W3:Y:S01]  /*0700*/  S2R R5, SR_LANEID ;  /* 0x0000000000057919 */ /* 0x000ee20000000000 */
[----:B------:R-:W-:Y:S01]  /*0710*/  VOTEU.ANY UR6, UPT, PT ;  /* 0x0000000000067886 */ /* 0x000fe200038e0100 */
[----:B012---:R-:W0:Y:S01]  /*0720*/  LDC.64 R2, c[0x0][0x388] ;  /* 0x0000e200ff027b82 */ /* 0x007e220000000a00 */
[----:B------:R-:W-:Y:S01]  /*0730*/  FLO.U32 R12, UR6 ;  /* 0x00000006000c7d00 */ /* 0x000fe200080e0000 */
[----:B------:R-:W2:Y:S04]  /*0740*/  LDL.U8 R10, [R1+0x20] ;  /* 0x00002000010a7983 */ /* 0x000ea80000100000 */
[----:B------:R-:W4:Y:S03]  /*0750*/  LDL.U8 R7, [R1+0x22] ;  /* 0x0000220001077983 */ /* 0x000f260000100000 */
[----:B------:R-:W1:Y:S01]  /*0760*/  POPC R4, UR6 ;  /* 0x0000000600047d09 */ /* 0x000e620008000000 */
[----:B------:R-:W5:Y:S04]  /*0770*/  LDL.U8 R9, [R1+0x23] ;  /* 0x0000230001097983 */ /* 0x000f680000100000 */
[----:B------:R-:W5:Y:S04]  /*0780*/  LDL.U8 R11, [R1+0x24] ;  /* 0x00002400010b7983 */ /* 0x000f680000100000 */
[----:B------:R-:W5:Y:S04]  /*0790*/  LDL.U8 R13, [R1+0x25] ;  /* 0x00002500010d7983 */ /* 0x000f680000100000 */
[----:B------:R-:W5:Y:S01]  /*07a0*/  LDL.U8 R15, [R1+0x26] ;  /* 0x00002600010f7983 */ /* 0x000f620000100000 */
[----:B-1----:R-:W-:-:S03]  /*07b0*/  IMAD R23, R4, 0xf, RZ ;  /* 0x0000000f04177824 */ /* 0x002fc600078e02ff */
[----:B------:R-:W5:Y:S01]  /*07c0*/  LDL.U8 R17, [R1+0x27] ;  /* 0x0000270001117983 */ /* 0x000f620000100000 */
[----:B---3--:R-:W-:-:S03]  /*07d0*/  ISETP.EQ.U32.AND P0, PT, R12, R5, PT ;  /* 0x000000050c00720c */ /* 0x008fc60003f02070 */
[----:B------:R-:W3:Y:S04]  /*07e0*/  LDL.U8 R19, [R1+0x28] ;  /* 0x0000280001137983 */ /* 0x000ee80000100000 */
[----:B------:R-:W4:Y:S04]  /*07f0*/  LDL.U8 R5, [R1+0x21] ;  /* 0x0000210001057983 */ /* 0x000f280000100000 */
[----:B------:R-:W3:Y:S04]  /*0800*/  LDL.U8 R21, [R1+0x29] ;  /* 0x0000290001157983 */ /* 0x000ee80000100000 */
[----:B0-----:R0:W2:Y:S04]  /*0810*/  @P0 ATOMG.E.ADD.STRONG.GPU PT, R14, desc[UR4][R2.64], R23 ;  /* 0x80000017020e09a8 */ /* 0x0010a800081ef104 */
[----:B------:R-:W3:Y:S04]  /*0820*/  LDL.U8 R25, [R1+0x2b] ;  /* 0x00002b0001197983 */ /* 0x000ee80000100000 */
[----:B------:R-:W3:Y:S04]  /*0830*/  LDL.U8 R27, [R1+0x2c] ;  /* 0x00002c00011b7983 */ /* 0x000ee80000100000 */
[----:B------:R-:W3:Y:S04]  /*0840*/  LDL.U8 R23, [R1+0x2a] ;  /* 0x00002a0001177983 */ /* 0x000ee80000100000 */
[----:B------:R-:W3:Y:S04]  /*0850*/  LDL.U8 R4, [R1+0x2d] ;  /* 0x00002d0001047983 */ /* 0x000ee80000100000 */
[----:B------:R-:W3:Y:S01]  /*0860*/  LDL.U8 R6, [R1+0x2e] ;  /* 0x00002e0001067983 */ /* 0x000ee20000100000 */
[----:B0-----:R-:W0:Y:S02]  /*0870*/  S2R R2, SR_LTMASK ;  /* 0x0000000000027919 */ /* 0x001e240000003900 */
[----:B0-----:R-:W-:Y:S01]  /*0880*/  LOP3.LUT R8, R2, UR6, RZ, 0xc0, !PT ;  /* 0x0000000602087c12 */ /* 0x001fe2000f8ec0ff */
[----:B------:R-:W0:Y:S05]  /*0890*/  LDCU.64 UR6, c[0x0][0x390] ;  /* 0x00007200ff0677ac */ /* 0x000e2a0008000a00 */
[----:B------:R-:W1:Y:S01]  /*08a0*/  POPC R8, R8 ;  /* 0x0000000800087309 */ /* 0x000e620000000000 */
[----:B--2---:R-:W1:Y:S02]  /*08b0*/  SHFL.IDX PT, R3, R14, R12, 0x1f ;  /* 0x00001f0c0e037589 */ /* 0x004e6400000e0000 */
[----:B-1----:R-:W-:-:S05]  /*08c0*/  IMAD R3, R8, 0xf, R3 ;  /* 0x0000000f08037824 */ /* 0x002fca00078e0203 */
[----:B0-----:R-:W-:-:S04]  /*08d0*/  IADD3 R2, P0, PT, R3, UR6, RZ ;  /* 0x0000000603027c10 */ /* 0x001fc8000ff1e0ff */
[----:B------:R-:W-:-:S05]  /*08e0*/  LEA.HI.X.SX32 R3, R3, UR7, 0x1, P0 ;  /* 0x0000000703037c11 */ /* 0x000fca00080f0eff */
[----:B------:R0:W-:Y:S04]  /*08f0*/  STG.E.U8 desc[UR4][R2.64], R10 ;  /* 0x0000000a02007986 */ /* 0x0001e8000c101104 */
[----:B----4-:R0:W-:Y:S04]  /*0900*/  STG.E.U8 desc[UR4][R2.64+0x1], R5 ;  /* 0x0000010502007986 */ /* 0x0101e8000c101104 */
[----:B------:R0:W-:Y:S04]  /*0910*/  STG.E.U8 desc[UR4][R2.64+0x2], R7 ;  /* 0x0000020702007986 */ /* 0x0001e8000c101104 */
[----:B-----5:R0:W-:Y:S04]  /*0920*/  STG.E.U8 desc[UR4][R2.64+0x3], R9 ;  /* 0x0000030902007986 */ /* 0x0201e8000c101104 */
[----:B------:R0:W-:Y:S04]  /*0930*/  STG.E.U8 desc[UR4][R2.64+0x4], R11 ;  /* 0x0000040b02007986 */ /* 0x0001e8000c101104 */
[----:B------:R0:W-:Y:S04]  /*0940*/  STG.E.U8 desc[UR4][R2.64+0x5], R13 ;  /* 0x0000050d02007986 */ /* 0x0001e8000c101104 */
[----:B------:R0:W-:Y:S04]  /*0950*/  STG.E.U8 desc[UR4][R2.64+0x6], R15 ;  /* 0x0000060f02007986 */ /* 0x0001e8000c101104 */
[----:B------:R0:W-:Y:S04]  /*0960*/  STG.E.U8 desc[UR4][R2.64+0x7], R17 ;  /* 0x0000071102007986 */ /* 0x0001e8000c101104 */
[----:B---3--:R0:W-:Y:S04]  /*0970*/  STG.E.U8 desc[UR4][R2.64+0x8], R19 ;  /* 0x0000081302007986 */ /* 0x0081e8000c101104 */
[----:B------:R0:W-:Y:S04]  /*0980*/  STG.E.U8 desc[UR4][R2.64+0x9], R21 ;  /* 0x0000091502007986 */ /* 0x0001e8000c101104 */
[----:B------:R0:W-:Y:S04]  /*0990*/  STG.E.U8 desc[UR4][R2.64+0xa], R23 ;  /* 0x00000a1702007986 */ /* 0x0001e8000c101104 */
[----:B------:R0:W-:Y:S04]  /*09a0*/  STG.E.U8 desc[UR4][R2.64+0xb], R25 ;  /* 0x00000b1902007986 */ /* 0x0001e8000c101104 */
[----:B------:R0:W-:Y:S04]  /*09b0*/  STG.E.U8 desc[UR4][R2.64+0xc], R27 ;  /* 0x00000c1b02007986 */ /* 0x0001e8000c101104 */
[----:B------:R0:W-:Y:S04]  /*09c0*/  STG.E.U8 desc[UR4][R2.64+0xd], R4 ;  /* 0x00000d0402007986 */ /* 0x0001e8000c101104 */
[----:B------:R0:W-:Y:S02]  /*09d0*/  STG.E.U8 desc[UR4][R2.64+0xe], R6 ;  /* 0x00000e0602007986 */ /* 0x0001e4000c101104 */
.L_x_3:
[----:B------:R-:W-:Y:S05]  /*09e0*/  BSYNC.RECONVERGENT B0 ;  /* 0x0000000000007941 */ /* 0x000fea0003800200 */
.L_x_2:
[----:B------:R-:W-:Y:S05]  /*09f0*/  @P1 BRA `(.L_x_8) ;  /* 0xfffffff400c41947 */ /* 0x000fea000383ffff */
[----:B------:R-:W-:Y:S05]  /*0a00*/  EXIT ;  /* 0x000000000000794d */ /* 0x000fea0003800000 */
        .weak           $__internal_0_$__cuda_sm20_div_rn_f64_full
        .type           $__internal_0_$__cuda_sm20_div_rn_f64_full,@function
        .size           $__internal_0_$__cuda_sm20_div_rn_f64_full,($__internal_1_$__cuda_sm20_div_u16 - $__internal_0_$__cuda_sm20_div_rn_f64_full)
$__internal_0_$__cuda_sm20_div_rn_f64_full:
[C---:B------:R-:W-:Y:S01]  /*0a10*/  FSETP.GEU.AND P0, PT, |R17|.reuse, 1.469367938527859385e-39, PT ;  /* 0x001000001100780b */ /* 0x040fe20003f0e200 */
[--C-:B------:R-:W-:Y:S01]  /*0a20*/  IMAD.MOV.U32 R6, RZ, RZ, R16.reuse ;  /* 0x000000ffff067224 */ /* 0x100fe200078e0010 */
[----:B------:R-:W-:Y:S01]  /*0a30*/  LOP3.LUT R4, R17, 0x800fffff, RZ, 0xc0, !PT ;  /* 0x800fffff11047812 */ /* 0x000fe200078ec0ff */
[----:B------:R-:W-:Y:S01]  /*0a40*/  IMAD.MOV.U32 R7, RZ, RZ, R17 ;  /* 0x000000ffff077224 */ /* 0x000fe200078e0011 */
[C---:B------:R-:W-:Y:S01]  /*0a50*/  FSETP.GEU.AND P3, PT, |R3|.reuse, 1.469367938527859385e-39, PT ;  /* 0x001000000300780b */ /* 0x040fe20003f6e200 */
[----:B------:R-:W-:Y:S01]  /*0a60*/  IMAD.MOV.U32 R8, RZ, RZ, 0x1 ;  /* 0x00000001ff087424 */ /* 0x000fe200078e00ff */
[----:B------:R-:W-:Y:S01]  /*0a70*/  LOP3.LUT R5, R4, 0x3ff00000, RZ, 0xfc, !PT ;  /* 0x3ff0000004057812 */ /* 0x000fe200078efcff */
[----:B------:R-:W-:Y:S01]  /*0a80*/  IMAD.MOV.U32 R4, RZ, RZ, R16 ;  /* 0x000000ffff047224 */ /* 0x000fe200078e0010 */
[----:B------:R-:W-:Y:S01]  /*0a90*/  LOP3.LUT R11, R3, 0x7ff00000, RZ, 0xc0, !PT ;  /* 0x7ff00000030b7812 */ /* 0x000fe200078ec0ff */
[----:B------:R-:W-:Y:S01]  /*0aa0*/  BSSY.RECONVERGENT B1, `(.L_x_9) ;  /* 0x0000051000017945 */ /* 0x000fe20003800200 */
[----:B------:R-:W-:-:S03]  /*0ab0*/  LOP3.LUT R16, R17, 0x7ff00000, RZ, 0xc0, !PT ;  /* 0x7ff0000011107812 */ /* 0x000fc600078ec0ff */
[----:B------:R-:W-:Y:S01]  /*0ac0*/  @!P0 DMUL R4, R6, 8.98846567431157953865e+307 ;  /* 0x7fe0000006048828 */ /* 0x000fe20000000000 */
[----:B------:R-:W-:-:S03]  /*0ad0*/  ISETP.GE.U32.AND P2, PT, R11, R16, PT ;  /* 0x000000100b00720c */ /* 0x000fc60003f46070 */
[----:B------:R-:W-:Y:S02]  /*0ae0*/  @!P3 LOP3.LUT R18, R7, 0x7ff00000, RZ, 0xc0, !PT ;  /* 0x7ff000000712b812 */ /* 0x000fe400078ec0ff */
[----:B------:R-:W0:Y:S02]  /*0af0*/  MUFU.RCP64H R9, R5 ;  /* 0x0000000500097308 */ /* 0x000e240000001800 */
[----:B------:R-:W-:Y:S01]  /*0b00*/  @!P3 ISETP.GE.U32.AND P4, PT, R11, R18, PT ;  /* 0x000000120b00b20c */ /* 0x000fe20003f86070 */
[----:B------:R-:W-:Y:S01]  /*0b10*/  @!P3 IMAD.MOV.U32 R18, RZ, RZ, RZ ;  /* 0x000000ffff12b224 */ /* 0x000fe200078e00ff */
[----:B0-----:R-:W-:-:S08]  /*0b20*/  DFMA R12, R8, -R4, 1 ;  /* 0x3ff00000080c742b */ /* 0x001fd00000000804 */
[----:B------:R-:W-:Y:S01]  /*0b30*/  DFMA R14, R12, R12, R12 ;  /* 0x0000000c0c0e722b */ /* 0x000fe2000000000c */
[----:B------:R-:W-:-:S05]  /*0b40*/  IMAD.MOV.U32 R12, RZ, RZ, 0x1ca00000 ;  /* 0x1ca00000ff0c7424 */ /* 0x000fca00078e00ff */
[C---:B------:R-:W-:Y:S02]  /*0b50*/  @!P3 SEL R13, R12.reuse, 0x63400000, !P4 ;  /* 0x634000000c0db807 */ /* 0x040fe40006000000 */
[----:B------:R-:W-:Y:S01]  /*0b60*/  DFMA R14, R8, R14, R8 ;  /* 0x0000000e080e722b */ /* 0x000fe20000000008 */
[----:B------:R-:W-:Y:S01]  /*0b70*/  SEL R9, R12, 0x63400000, !P2 ;  /* 0x634000000c097807 */ /* 0x000fe20005000000 */
[----:B------:R-:W-:Y:S01]  /*0b80*/  IMAD.MOV.U32 R8, RZ, RZ, R2 ;  /* 0x000000ffff087224 */ /* 0x000fe200078e0002 */
[--C-:B------:R-:W-:Y:S02]  /*0b90*/  @!P3 LOP3.LUT R13, R13, 0x80000000, R3.reuse, 0xf8, !PT ;  /* 0x800000000d0db812 */ /* 0x100fe400078ef803 */
[----:B------:R-:W-:Y:S02]  /*0ba0*/  LOP3.LUT R9, R9, 0x800fffff, R3, 0xf8, !PT ;  /* 0x800fffff09097812 */ /* 0x000fe400078ef803 */
[----:B------:R-:W-:Y:S01]  /*0bb0*/  @!P3 LOP3.LUT R19, R13, 0x100000, RZ, 0xfc, !PT ;  /* 0x001000000d13b812 */ /* 0x000fe200078efcff */
[----:B------:R-:W-:-:S05]  /*0bc0*/  DFMA R20, R14, -R4, 1 ;  /* 0x3ff000000e14742b */ /* 0x000fca0000000804 */
[----:B------:R-:W-:-:S03]  /*0bd0*/  @!P3 DFMA R8, R8, 2, -R18 ;  /* 0x400000000808b82b */ /* 0x000fc60000000812 */
[----:B------:R-:W-:Y:S01]  /*0be0*/  DFMA R14, R14, R20, R14 ;  /* 0x000000140e0e722b */ /* 0x000fe2000000000e */
[----:B------:R-:W-:Y:S02]  /*0bf0*/  IMAD.MOV.U32 R21, RZ, RZ, R11 ;  /* 0x000000ffff157224 */ /* 0x000fe400078e000b */
[----:B------:R-:W-:Y:S01]  /*0c00*/  IMAD.MOV.U32 R20, RZ, RZ, R16 ;  /* 0x000000ffff147224 */ /* 0x000fe200078e0010 */
[----:B------:R-:W-:-:S03]  /*0c10*/  @!P0 LOP3.LUT R20, R5, 0x7ff00000, RZ, 0xc0, !PT ;  /* 0x7ff0000005148812 */ /* 0x000fc600078ec0ff */
[----:B------:R-:W-:Y:S01]  /*0c20*/  @!P3 LOP3.LUT R21, R9, 0x7ff00000, RZ, 0xc0, !PT ;  /* 0x7ff000000915b812 */ /* 0x000fe200078ec0ff */
[----:B------:R-:W-:Y:S01]  /*0c30*/  DMUL R18, R14, R8 ;  /* 0x000000080e127228 */ /* 0x000fe20000000000 */
[----:B------:R-:W-:-:S03]  /*0c40*/  VIADD R22, R20, 0xffffffff ;  /* 0xffffffff14167836 */ /* 0x000fc60000000000 */
[----:B------:R-:W-:-:S04]  /*0c50*/  VIADD R13, R21, 0xffffffff ;  /* 0xffffffff150d7836 */ /* 0x000fc80000000000 */
[----:B------:R-:W-:Y:S01]  /*0c60*/  DFMA R16, R18, -R4, R8 ;  /* 0x800000041210722b */ /* 0x000fe20000000008 */
[----:B------:R-:W-:-:S04]  /*0c70*/  ISETP.GT.U32.AND P0, PT, R13, 0x7feffffe, PT ;  /* 0x7feffffe0d00780c */ /* 0x000fc80003f04070 */
[----:B------:R-:W-:-:S03]  /*0c80*/  ISETP.GT.U32.OR P0, PT, R22, 0x7feffffe, P0 ;  /* 0x7feffffe1600780c */ /* 0x000fc60000704470 */
[----:B------:R-:W-:-:S10]  /*0c90*/  DFMA R14, R14, R16, R18 ;  /* 0x000000100e0e722b */ /* 0x000fd40000000012 */
[----:B------:R-:W-:Y:S05]  /*0ca0*/  @P0 BRA `(.L_x_10) ;  /* 0x00000000006c0947 */ /* 0x000fea0003800000 */
[----:B------:R-:W-:-:S04]  /*0cb0*/  LOP3.LUT R16, R7, 0x7ff00000, RZ, 0xc0, !PT ;  /* 0x7ff0000007107812 */ /* 0x000fc800078ec0ff */
[CC--:B------:R-:W-:Y:S02]  /*0cc0*/  VIADDMNMX R2, R11.reuse, -R16.reuse, 0xb9600000, !PT ;  /* 0xb96000000b027446 */ /* 0x0c0fe40007800910 */
[----:B------:R-:W-:Y:S02]  /*0cd0*/  ISETP.GE.U32.AND P0, PT, R11, R16, PT ;  /* 0x000000100b00720c */ /* 0x000fe40003f06070 */
[----:B------:R-:W-:Y:S02]  /*0ce0*/  VIMNMX R2, PT, PT, R2, 0x46a00000, PT ;  /* 0x46a0000002027848 */ /* 0x000fe40003fe0100 */
[----:B------:R-:W-:-:S05]  /*0cf0*/  SEL R11, R12, 0x63400000, !P0 ;  /* 0x634000000c0b7807 */ /* 0x000fca0004000000 */
[----:B------:R-:W-:Y:S02]  /*0d00*/  IMAD.IADD R11, R2, 0x1, -R11 ;  /* 0x00000001020b7824 */ /* 0x000fe400078e0a0b */
[----:B------:R-:W-:Y:S02]  /*0d10*/  IMAD.MOV.U32 R2, RZ, RZ, RZ ;  /* 0x000000ffff027224 */ /* 0x000fe400078e00ff */
[----:B------:R-:W-:-:S06]  /*0d20*/  VIADD R3, R11, 0x7fe00000 ;  /* 0x7fe000000b037836 */ /* 0x000fcc0000000000 */
[----:B------:R-:W-:-:S10]  /*0d30*/  DMUL R12, R14, R2 ;  /* 0x000000020e0c7228 */ /* 0x000fd40000000000 */
[----:B------:R-:W-:-:S13]  /*0d40*/  FSETP.GTU.AND P0, PT, |R13|, 1.469367938527859385e-39, PT ;  /* 0x001000000d00780b */ /* 0x000fda0003f0c200 */
[----:B------:R-:W-:Y:S05]  /*0d50*/  @P0 BRA `(.L_x_11) ;  /* 0x0000000000940947 */ /* 0x000fea0003800000 */
[----:B------:R-:W-:Y:S01]  /*0d60*/  DFMA R4, R14, -R4, R8 ;  /* 0x800000040e04722b */ /* 0x000fe20000000008 */
[----:B------:R-:W-:-:S09]  /*0d70*/  IMAD.MOV.U32 R2, RZ, RZ, RZ ;  /* 0x000000ffff027224 */ /* 0x000fd200078e00ff */
[C---:B------:R-:W-:Y:S02]  /*0d80*/  FSETP.NEU.AND P0, PT, R5.reuse, RZ, PT ;  /* 0x000000ff0500720b */ /* 0x040fe40003f0d000 */
[----:B------:R-:W-:-:S04]  /*0d90*/  LOP3.LUT R7, R5, 0x80000000, R7, 0x48, !PT ;  /* 0x8000000005077812 */ /* 0x000fc800078e4807 */
[----:B------:R-:W-:-:S07]  /*0da0*/  LOP3.LUT R3, R7, R3, RZ, 0xfc, !PT ;  /* 0x0000000307037212 */ /* 0x000fce00078efcff */
[----:B------:R-:W-:Y:S05]  /*0db0*/  @!P0 BRA `(.L_x_11) ;  /* 0x00000000007c8947 */ /* 0x000fea0003800000 */
[----:B------:R-:W-:Y:S01]  /*0dc0*/  IMAD.MOV R5, RZ, RZ, -R11 ;  /* 0x000000ffff057224 */ /* 0x000fe200078e0a0b */
[----:B------:R-:W-:Y:S01]  /*0dd0*/  DMUL.RP R2, R14, R2 ;  /* 0x000000020e027228 */ /* 0x000fe20000008000 */
[----:B------:R-:W-:-:S06]  /*0de0*/  IMAD.MOV.U32 R4, RZ, RZ, RZ ;  /* 0x000000ffff047224 */ /* 0x000fcc00078e00ff */
[----:B------:R-:W-:-:S03]  /*0df0*/  DFMA R4, R12, -R4, R14 ;  /* 0x800000040c04722b */ /* 0x000fc6000000000e */
[----:B------:R-:W-:-:S03]  /*0e00*/  LOP3.LUT R7, R3, R7, RZ, 0x3c, !PT ;  /* 0x0000000703077212 */ /* 0x000fc600078e3cff */
[----:B------:R-:W-:-:S04]  /*0e10*/  IADD3 R4, PT, PT, -R11, -0x43300000, RZ ;  /* 0xbcd000000b047810 */ /* 0x000fc80007ffe1ff */
[----:B------:R-:W-:-:S04]  /*0e20*/  FSETP.NEU.AND P0, PT, |R5|, R4, PT ;  /* 0x000000040500720b */ /* 0x000fc80003f0d200 */
[----:B------:R-:W-:Y:S02]  /*0e30*/  FSEL R12, R2, R12, !P0 ;  /* 0x0000000c020c7208 */ /* 0x000fe40004000000 */
[----:B------:R-:W-:Y:S01]  /*0e40*/  FSEL R13, R7, R13, !P0 ;  /* 0x0000000d070d7208 */ /* 0x000fe20004000000 */
[----:B------:R-:W-:Y:S06]  /*0e50*/  BRA `(.L_x_11) ;  /* 0x0000000000547947 */ /* 0x000fec0003800000 */
.L_x_10:
[----:B------:R-:W-:-:S14]  /*0e60*/  DSETP.NAN.AND P0, PT, R2, R2, PT ;  /* 0x000000020200722a */ /* 0x000fdc0003f08000 */
[----:B------:R-:W-:Y:S05]  /*0e70*/  @P0 BRA `(.L_x_12) ;  /* 0x0000000000440947 */ /* 0x000fea0003800000 */
[----:B------:R-:W-:-:S14]  /*0e80*/  DSETP.NAN.AND P0, PT, R6, R6, PT ;  /* 0x000000060600722a */ /* 0x000fdc0003f08000 */
[----:B------:R-:W-:Y:S05]  /*0e90*/  @P0 BRA `(.L_x_13) ;  /* 0x0000000000300947 */ /* 0x000fea0003800000 */
[----:B------:R-:W-:Y:S01]  /*0ea0*/  ISETP.NE.AND P0, PT, R21, R20, PT ;  /* 0x000000141500720c */ /* 0x000fe20003f05270 */
[----:B------:R-:W-:Y:S02]  /*0eb0*/  IMAD.MOV.U32 R12, RZ, RZ, 0x0 ;  /* 0x00000000ff0c7424 */ /* 0x000fe400078e00ff */
[----:B------:R-:W-:-:S10]  /*0ec0*/  IMAD.MOV.U32 R13, RZ, RZ, -0x80000 ;  /* 0xfff80000ff0d7424 */ /* 0x000fd400078e00ff */
[----:B------:R-:W-:Y:S05]  /*0ed0*/  @!P0 BRA `(.L_x_11) ;  /* 0x0000000000348947 */ /* 0x000fea0003800000 */
[----:B------:R-:W-:Y:S02]  /*0ee0*/  ISETP.NE.AND P0, PT, R21, 0x7ff00000, PT ;  /* 0x7ff000001500780c */ /* 0x000fe40003f05270 */
[----:B------:R-:W-:Y:S02]  /*0ef0*/  LOP3.LUT R13, R3, 0x80000000, R7, 0x48, !PT ;  /* 0x80000000030d7812 */ /* 0x000fe400078e4807 */
[----:B------:R-:W-:-:S13]  /*0f00*/  ISETP.EQ.OR P0, PT, R20, RZ, !P0 ;  /* 0x000000ff1400720c */ /* 0x000fda0004702670 */
[----:B------:R-:W-:Y:S01]  /*0f10*/  @P0 LOP3.LUT R2, R13, 0x7ff00000, RZ, 0xfc, !PT ;  /* 0x7ff000000d020812 */ /* 0x000fe200078efcff */
[----:B------:R-:W-:Y:S02]  /*0f20*/  @!P0 IMAD.MOV.U32 R12, RZ, RZ, RZ ;  /* 0x000000ffff0c8224 */ /* 0x000fe400078e00ff */
[----:B------:R-:W-:Y:S02]  /*0f30*/  @P0 IMAD.MOV.U32 R12, RZ, RZ, RZ ;  /* 0x000000ffff0c0224 */ /* 0x000fe400078e00ff */
[----:B------:R-:W-:Y:S01]  /*0f40*/  @P0 IMAD.MOV.U32 R13, RZ, RZ, R2 ;  /* 0x000000ffff0d0224 */ /* 0x000fe200078e0002 */
[----:B------:R-:W-:Y:S06]  /*0f50*/  BRA `(.L_x_11) ;  /* 0x0000000000147947 */ /* 0x000fec0003800000 */
.L_x_13:
[----:B------:R-:W-:Y:S01]  /*0f60*/  LOP3.LUT R13, R7, 0x80000, RZ, 0xfc, !PT ;  /* 0x00080000070d7812 */ /* 0x000fe200078efcff */
[----:B------:R-:W-:Y:S01]  /*0f70*/  IMAD.MOV.U32 R12, RZ, RZ, R6 ;  /* 0x000000ffff0c7224 */ /* 0x000fe200078e0006 */
[----:B------:R-:W-:Y:S06]  /*0f80*/  BRA `(.L_x_11) ;  /* 0x0000000000087947 */ /* 0x000fec0003800000 */
.L_x_12:
[----:B------:R-:W-:Y:S01]  /*0f90*/  LOP3.LUT R13, R3, 0x80000, RZ, 0xfc, !PT ;  /* 0x00080000030d7812 */ /* 0x000fe200078efcff */
[----:B------:R-:W-:-:S07]  /*0fa0*/  IMAD.MOV.U32 R12, RZ, RZ, R2 ;  /* 0x000000ffff0c7224 */ /* 0x000fce00078e0002 */
.L_x_11:
[----:B------:R-:W-:Y:S05]  /*0fb0*/  BSYNC.RECONVERGENT B1 ;  /* 0x0000000000017941 */ /* 0x000fea0003800200 */
.L_x_9:
[----:B------:R-:W-:-:S04]  /*0fc0*/  IMAD.MOV.U32 R11, RZ, RZ, 0x0 ;  /* 0x00000000ff0b7424 */ /* 0x000fc800078e00ff */
[----:B------:R-:W-:Y:S05]  /*0fd0*/  RET.REL.NODEC R10 `(_Z12workWithDataP6PlayerPiPc) ;  /* 0xfffffff00a087950 */ /* 0x000fea0003c3ffff */
        .weak           $__internal_1_$__cuda_sm20_div_u16
        .type           $__internal_1_$__cuda_sm20_div_u16,@function
        .size           $__internal_1_$__cuda_sm20_div_u16,(.L_x_16 - $__internal_1_$__cuda_sm20_div_u16)
$__internal_1_$__cuda_sm20_div_u16:
[----:B------:R-:W0:Y:S01]  /*0fe0*/  I2F.U16 R0, UR4 ;  /* 0x0000000400007d06 */ /* 0x000e220008101000 */
[----:B------:R-:W-:Y:S01]  /*0ff0*/  IMAD.MOV.U32 R2, RZ, RZ, 0x4b800000 ;  /* 0x4b800000ff027424 */ /* 0x000fe200078e00ff */
[C---:B0-----:R-:W-:Y:S02]  /*1000*/  FSETP.GEU.AND P1, PT, |R0|.reuse, 1.175494350822287508e-38, PT ;  /* 0x008000000000780b */ /* 0x041fe40003f2e200 */
[----:B------:R-:W-:Y:S02]  /*1010*/  FSETP.GT.AND P0, PT, |R0|, 8.50705917302346158658e+37, PT ;  /* 0x7e8000000000780b */ /* 0x000fe40003f04200 */
[----:B------:R-:W-:-:S04]  /*1020*/  FSEL R2, R2, 1, !P1 ;  /* 0x3f80000002027808 */ /* 0x000fc80004800000 */
[----:B------:R-:W-:Y:S01]  /*1030*/  FSEL R3, R2, 0.25, !P0 ;  /* 0x3e80000002037808 */ /* 0x000fe20004000000 */
[----:B------:R-:W-:Y:S01]  /*1040*/  IMAD.MOV.U32 R2, RZ, RZ, R6 ;  /* 0x000000ffff027224 */ /* 0x000fe200078e0006 */
[----:B------:R-:W-:-:S03]  /*1050*/  ISETP.NE.U32.AND P0, PT, RZ, UR4, PT ;  /* 0x00000004ff007c0c */ /* 0x000fc6000bf05070 */
[----:B------:R-:W-:Y:S01]  /*1060*/  FMUL R4, R0, R3 ;  /* 0x0000000300047220 */ /* 0x000fe20000400000 */
[----:B------:R-:W-:-:S05]  /*1070*/  I2FP.F32.U32.RZ R0, 0x21 ;  /* 0x0000002100007845 */ /* 0x000fca000020d000 */
[----:B------:R-:W0:Y:S02]  /*1080*/  MUFU.RCP R4, R4 ;  /* 0x0000000400047308 */ /* 0x000e240000001000 */
[----:B0-----:R-:W-:-:S04]  /*1090*/  FMUL R3, R3, R4 ;  /* 0x0000000403037220 */ /* 0x001fc80000400000 */
[----:B------:R-:W-:-:S04]  /*10a0*/  VIADD R3, R3, 0x2 ;  /* 0x0000000203037836 */ /* 0x000fc80000000000 */
[----:B------:R-:W-:Y:S01]  /*10b0*/  FMUL.RZ R0, R0, R3 ;  /* 0x0000000300007220 */ /* 0x000fe2000040c000 */
[----:B------:R-:W-:-:S05]  /*10c0*/  IMAD.MOV.U32 R3, RZ, RZ, 0x0 ;  /* 0x00000000ff037424 */ /* 0x000fca00078e00ff */
[----:B------:R-:W0:Y:S02]  /*10d0*/  F2I.U32.TRUNC.NTZ R0, R0 ;  /* 0x0000000000007305 */ /* 0x000e24000020f000 */
[----:B0-----:R-:W-:Y:S01]  /*10e0*/  LOP3.LUT R5, R0, 0xffff, RZ, 0xc0, !PT ;  /* 0x0000ffff00057812 */ /* 0x001fe200078ec0ff */
[----:B------:R-:W-:Y:S01]  /*10f0*/  @!P0 IMAD.MOV.U32 R5, RZ, RZ, -0x1 ;  /* 0xffffffffff058424 */ /* 0x000fe200078e00ff */
[----:B------:R-:W-:Y:S06]  /*1100*/  RET.REL.NODEC R2 `(_Z12workWithDataP6PlayerPiPc) ;  /* 0xffffffec02bc7950 */ /* 0x000fec0003c3ffff */
.L_x_14:
[----:B------:R-:W-:-:S00]  /*1110*/  BRA `(.L_x_14) ;  /* 0xfffffffc00fc7947 */ /* 0x000fc0000383ffff */
[----:B------:R-:W-:-:S00]  /*1120*/  NOP ;  /* 0x0000000000007918 */ /* 0x000fc00000000000 */
        /* <DEDUP_REMOVED lines=13> */
.L_x_16:


//--------------------- .nv.shared.reserved.0     --------------------------
	.section	.nv.shared.reserved.0,"aw",@nobits
	.weak		__nv_reservedSMEM_offset_0_alias
	.size		__nv_reservedSMEM_offset_0_alias, 0, 64
	.other		__nv_reservedSMEM_offset_0_alias,@"STO_CUDA_RESERVED_SHARED STV_DEFAULT"
__nv_reservedSMEM_offset_0_alias:
	.zero		0
	.zero		64


//--------------------- .nv.constant0._Z12workWithDataP6PlayerPiPc --------------------------
	.section	.nv.constant0._Z12workWithDataP6PlayerPiPc,"a",@progbits
	.sectionflags	@""
	.align	4
.nv.constant0._Z12workWithDataP6PlayerPiPc:
	.zero		920


//--------------------- SYMBOLS --------------------------

	.type		.nv.reservedSmem.offset0,@object
	.size		.nv.reservedSmem.offset0,0x4
